//
// Generated by NVIDIA NVVM Compiler
//
// Compiler Build ID: CL-36424714
// Cuda compilation tools, release 13.0, V13.0.88
// Based on NVVM 20.0.0
//

.version 9.0
.target sm_100
.address_size 64

	// .globl	_Z10mandel_gpuiiPiii

.visible .entry _Z10mandel_gpuiiPiii(
	.param .u32 _Z10mandel_gpuiiPiii_param_0,
	.param .u32 _Z10mandel_gpuiiPiii_param_1,
	.param .u64 .ptr .align 1 _Z10mandel_gpuiiPiii_param_2,
	.param .u32 _Z10mandel_gpuiiPiii_param_3,
	.param .u32 _Z10mandel_gpuiiPiii_param_4
)
{
	.reg .pred 	%p<9>;
	.reg .b32 	%r<23>;
	.reg .b64 	%rd<5>;
	.reg .b64 	%fd<26>;

	ld.param.u32 	%r6, [_Z10mandel_gpuiiPiii_param_0];
	ld.param.u32 	%r9, [_Z10mandel_gpuiiPiii_param_1];
	ld.param.u64 	%rd1, [_Z10mandel_gpuiiPiii_param_2];
	ld.param.u32 	%r8, [_Z10mandel_gpuiiPiii_param_3];
	mov.u32 	%r10, %ctaid.y;
	mov.u32 	%r11, %ntid.y;
	mov.u32 	%r12, %tid.y;
	mad.lo.s32 	%r13, %r10, %r11, %r12;
	mov.u32 	%r14, %ctaid.x;
	mov.u32 	%r15, %ntid.x;
	mov.u32 	%r16, %tid.x;
	mad.lo.s32 	%r2, %r14, %r15, %r16;
	setp.ge.s32 	%p1, %r2, %r6;
	setp.ge.s32 	%p2, %r13, %r9;
	or.pred  	%p3, %p1, %p2;
	@%p3 bra 	$L__BB0_5;
	cvt.rn.f64.u32 	%fd11, %r9;
	mov.f64 	%fd12, 0d400C000000000000;
	div.rn.f64 	%fd13, %fd12, %fd11;
	cvt.rn.f64.s32 	%fd14, %r6;
	div.rn.f64 	%fd15, %fd12, %fd14;
	cvt.rn.f64.s32 	%fd16, %r2;
	fma.rn.f64 	%fd1, %fd15, %fd16, 0dC002000000000000;
	cvt.rn.f64.u32 	%fd17, %r13;
	fma.rn.f64 	%fd2, %fd13, %fd17, 0dBFFC000000000000;
	setp.lt.s32 	%p4, %r8, 1;
	mov.b32 	%r22, 0;
	@%p4 bra 	$L__BB0_4;
	mov.f64 	%fd22, 0d0000000000000000;
	mov.b32 	%r22, 0;
	mov.f64 	%fd23, %fd22;
	mov.f64 	%fd24, %fd22;
	mov.f64 	%fd25, %fd22;
$L__BB0_3:
	add.f64 	%fd19, %fd24, %fd24;
	fma.rn.f64 	%fd24, %fd25, %fd19, %fd2;
	sub.f64 	%fd20, %fd23, %fd22;
	add.f64 	%fd25, %fd1, %fd20;
	mul.f64 	%fd23, %fd25, %fd25;
	mul.f64 	%fd22, %fd24, %fd24;
	add.s32 	%r22, %r22, 1;
	add.f64 	%fd21, %fd23, %fd22;
	setp.lt.f64 	%p5, %fd21, 0d4010000000000000;
	setp.lt.s32 	%p6, %r22, %r8;
	and.pred  	%p7, %p5, %p6;
	@%p7 bra 	$L__BB0_3;
$L__BB0_4:
	setp.eq.s32 	%p8, %r22, %r8;
	selp.b32 	%r19, 0, %r22, %p8;
	mad.lo.s32 	%r20, %r9, %r2, %r13;
	cvta.to.global.u64 	%rd2, %rd1;
	mul.wide.s32 	%rd3, %r20, 4;
	add.s64 	%rd4, %rd2, %rd3;
	st.global.u32 	[%rd4], %r19;
$L__BB0_5:
	ret;

}


// ===== COMPILED SASS (sm_100) =====

	.target	sm_100

	.elftype	@"ET_EXEC"


//--------------------- .note.nv.tkinfo           --------------------------
	.section	.note.nv.tkinfo,"",@"SHT_NOTE"
	.sectionflags	@"SHF_NOTE_NV_TKINFO"
	.tkinfo
        /*0018*/ 	.word	0x00000002
        /*0030*/ 	.string	""
        /*0030*/ 	.string	"ptxas"
        /*0030*/ 	.string	"Cuda compilation tools, release 13.0, V13.0.88"
        /*0030*/ 	.string	"Build cuda_13.0.r13.0/compiler.36424714_0"
        /*0030*/ 	.string	"-arch sm_100 -m 64 "



//--------------------- .note.nv.cuinfo           --------------------------
	.section	.note.nv.cuinfo,"",@"SHT_NOTE"
	.sectionflags	@"SHF_NOTE_NV_CUINFO"
        /*0018*/ 	.short	0x0002
        /*001a*/ 	.short	0x0064
        /*001c*/ 	.short	0x0082
	.zero		2


//--------------------- .nv.info                  --------------------------
	.section	.nv.info,"",@"SHT_CUDA_INFO"
	.align	4


	//----- nvinfo : EIATTR_REGCOUNT
	.align		4
        /*0000*/ 	.byte	0x04, 0x2f
        /*0002*/ 	.short	(.L_1 - .L_0)
	.align		4
.L_0:
        /*0004*/ 	.word	index@(_Z10mandel_gpuiiPiii)
        /*0008*/ 	.word	0x0000001d


	//----- nvinfo : EIATTR_FRAME_SIZE
	.align		4
.L_1:
        /*000c*/ 	.byte	0x04, 0x11
        /*000e*/ 	.short	(.L_3 - .L_2)
	.align		4
.L_2:
        /*0010*/ 	.word	index@($__internal_0_$__cuda_sm20_div_rn_f64_full)
        /*0014*/ 	.word	0x00000000


	//----- nvinfo : EIATTR_FRAME_SIZE
	.align		4
.L_3:
        /*0018*/ 	.byte	0x04, 0x11
        /*001a*/ 	.short	(.L_5 - .L_4)
	.align		4
.L_4:
        /*001c*/ 	.word	index@(_Z10mandel_gpuiiPiii)
        /*0020*/ 	.word	0x00000000


	//----- nvinfo : EIATTR_MIN_STACK_SIZE
	.align		4
.L_5:
        /*0024*/ 	.byte	0x04, 0x12
        /*0026*/ 	.short	(.L_7 - .L_6)
	.align		4
.L_6:
        /*0028*/ 	.word	index@(_Z10mandel_gpuiiPiii)
        /*002c*/ 	.word	0x00000000
.L_7:


//--------------------- .nv.compat                --------------------------
	.section	.nv.compat,"",@"SHT_CUDA_COMPAT_INFO"
	.align	4
        /*0000*/ 	.byte	0x02, 0x09, 0x00, 0x00, 0x02, 0x02, 0x01, 0x00, 0x02, 0x05, 0x05, 0x00, 0x03, 0x07, 0x01, 0x01
        /*0010*/ 	.byte	0x02, 0x03, 0x00, 0x00, 0x02, 0x06, 0x01, 0x00, 0x04, 0x0b, 0x08, 0x00, 0x01, 0x00, 0x00, 0x00
        /*0020*/ 	.byte	0x00, 0x00, 0x00, 0x00


//--------------------- .nv.info._Z10mandel_gpuiiPiii --------------------------
	.section	.nv.info._Z10mandel_gpuiiPiii,"",@"SHT_CUDA_INFO"
	.sectionflags	@""
	.align	4


	//----- nvinfo : EIATTR_CUDA_API_VERSION
	.align		4
        /*0000*/ 	.byte	0x04, 0x37
        /*0002*/ 	.short	(.L_9 - .L_8)
.L_8:
        /*0004*/ 	.word	0x00000082


	//----- nvinfo : EIATTR_KPARAM_INFO
	.align		4
.L_9:
        /*0008*/ 	.byte	0x04, 0x17
        /*000a*/ 	.short	(.L_11 - .L_10)
.L_10:
        /*000c*/ 	.word	0x00000000
        /*0010*/ 	.short	0x0004
        /*0012*/ 	.short	0x0014
        /*0014*/ 	.byte	0x00, 0xf0, 0x11, 0x00


	//----- nvinfo : EIATTR_KPARAM_INFO
	.align		4
.L_11:
        /*0018*/ 	.byte	0x04, 0x17
        /*001a*/ 	.short	(.L_13 - .L_12)
.L_12:
        /*001c*/ 	.word	0x00000000
        /*0020*/ 	.short	0x0003
        /*0022*/ 	.short	0x0010
        /*0024*/ 	.byte	0x00, 0xf0, 0x11, 0x00


	//----- nvinfo : EIATTR_KPARAM_INFO
	.align		4
.L_13:
        /*0028*/ 	.byte	0x04, 0x17
        /*002a*/ 	.short	(.L_15 - .L_14)
.L_14:
        /*002c*/ 	.word	0x00000000
        /*0030*/ 	.short	0x0002
        /*0032*/ 	.short	0x0008
        /*0034*/ 	.byte	0x00, 0xf5, 0x21, 0x00


	//----- nvinfo : EIATTR_KPARAM_INFO
	.align		4
.L_15:
        /*0038*/ 	.byte	0x04, 0x17
        /*003a*/ 	.short	(.L_17 - .L_16)
.L_16:
        /*003c*/ 	.word	0x00000000
        /*0040*/ 	.short	0x0001
        /*0042*/ 	.short	0x0004
        /*0044*/ 	.byte	0x00, 0xf0, 0x11, 0x00


	//----- nvinfo : EIATTR_KPARAM_INFO
	.align		4
.L_17:
        /*0048*/ 	.byte	0x04, 0x17
        /*004a*/ 	.short	(.L_19 - .L_18)
.L_18:
        /*004c*/ 	.word	0x00000000
        /*0050*/ 	.short	0x0000
        /*0052*/ 	.short	0x0000
        /*0054*/ 	.byte	0x00, 0xf0, 0x11, 0x00


	//----- nvinfo : EIATTR_SPARSE_MMA_MASK
	.align		4
.L_19:
        /*0058*/ 	.byte	0x03, 0x50
        /*005a*/ 	.short	0x0000


	//----- nvinfo : EIATTR_MAXREG_COUNT
	.align		4
        /*005c*/ 	.byte	0x03, 0x1b
        /*005e*/ 	.short	0x00ff


	//----- nvinfo : EIATTR_MERCURY_ISA_VERSION
	.align		4
        /*0060*/ 	.byte	0x03, 0x5f
        /*0062*/ 	.short	0x0101


	//----- nvinfo : EIATTR_VRC_CTA_INIT_COUNT
	.align		4
        /*0064*/ 	.byte	0x02, 0x4a
	.zero		1
	.zero		1


	//----- nvinfo : EIATTR_EXIT_INSTR_OFFSETS
	.align		4
        /*0068*/ 	.byte	0x04, 0x1c
        /*006a*/ 	.short	(.L_21 - .L_20)


	//   ....[0]....
.L_20:
        /*006c*/ 	.word	0x000000c0


	//   ....[1]....
        /*0070*/ 	.word	0x00000580


	//----- nvinfo : EIATTR_CRS_STACK_SIZE
	.align		4
.L_21:
        /*0074*/ 	.byte	0x04, 0x1e
        /*0076*/ 	.short	(.L_23 - .L_22)
.L_22:
        /*0078*/ 	.word	0x00000000


	//----- nvinfo : EIATTR_CBANK_PARAM_SIZE
	.align		4
.L_23:
        /*007c*/ 	.byte	0x03, 0x19
        /*007e*/ 	.short	0x0018


	//----- nvinfo : EIATTR_PARAM_CBANK
	.align		4
        /*0080*/ 	.byte	0x04, 0x0a
        /*0082*/ 	.short	(.L_25 - .L_24)
	.align		4
.L_24:
        /*0084*/ 	.word	index@(.nv.constant0._Z10mandel_gpuiiPiii)
        /*0088*/ 	.short	0x0380
        /*008a*/ 	.short	0x0018


	//----- nvinfo : EIATTR_SW_WAR
	.align		4
.L_25:
        /*008c*/ 	.byte	0x04, 0x36
        /*008e*/ 	.short	(.L_27 - .L_26)
.L_26:
        /*0090*/ 	.word	0x00000008
.L_27:


//--------------------- .nv.callgraph             --------------------------
	.section	.nv.callgraph,"",@"SHT_CUDA_CALLGRAPH"
	.align	4
	.sectionentsize	8
	.align		4
        /*0000*/ 	.word	0x00000000
	.align		4
        /*0004*/ 	.word	0xffffffff
	.align		4
        /*0008*/ 	.word	0x00000000
	.align		4
        /*000c*/ 	.word	0xfffffffe
	.align		4
        /*0010*/ 	.word	0x00000000
	.align		4
        /*0014*/ 	.word	0xfffffffd
	.align		4
        /*0018*/ 	.word	0x00000000
	.align		4
        /*001c*/ 	.word	0xfffffffc


//--------------------- .text._Z10mandel_gpuiiPiii --------------------------
	.section	.text._Z10mandel_gpuiiPiii,"ax",@progbits
	.align	128
        .global         _Z10mandel_gpuiiPiii
        .type           _Z10mandel_gpuiiPiii,@function
        .size           _Z10mandel_gpuiiPiii,(.L_x_10 - _Z10mandel_gpuiiPiii)
        .other          _Z10mandel_gpuiiPiii,@"STO_CUDA_ENTRY STV_DEFAULT"
_Z10mandel_gpuiiPiii:
.text._Z10mandel_gpuiiPiii:
[----:B------:R-:W-:Y:S01]  /*0000*/  LDC R1, c[0x0][0x37c] ;  /* 0x0000df00ff017b82 */ /* 0x000fe20000000800 */
[----:B------:R-:W0:Y:S07]  /*0010*/  S2R R3, SR_TID.Y ;  /* 0x0000000000037919 */ /* 0x000e2e0000002200 */
[----:B------:R-:W0:Y:S01]  /*0020*/  S2UR UR4, SR_CTAID.Y ;  /* 0x00000000000479c3 */ /* 0x000e220000002600 */
[----:B------:R-:W1:Y:S01]  /*0030*/  LDCU.64 UR6, c[0x0][0x380] ;  /* 0x00007000ff0677ac */ /* 0x000e620008000a00 */
[----:B------:R-:W2:Y:S06]  /*0040*/  S2R R2, SR_TID.X ;  /* 0x0000000000027919 */ /* 0x000eac0000002100 */
[----:B------:R-:W0:Y:S08]  /*0050*/  LDC R0, c[0x0][0x364] ;  /* 0x0000d900ff007b82 */ /* 0x000e300000000800 */
[----:B------:R-:W2:Y:S08]  /*0060*/  S2UR UR5, SR_CTAID.X ;  /* 0x00000000000579c3 */ /* 0x000eb00000002500 */
[----:B------:R-:W2:Y:S01]  /*0070*/  LDC R19, c[0x0][0x360] ;  /* 0x0000d800ff137b82 */ /* 0x000ea20000000800 */
[----:B0-----:R-:W-:-:S05]  /*0080*/  IMAD R0, R0, UR4, R3 ;  /* 0x0000000400007c24 */ /* 0x001fca000f8e0203 */
[----:B-1----:R-:W-:Y:S01]  /*0090*/  ISETP.GE.AND P0, PT, R0, UR7, PT ;  /* 0x0000000700007c0c */ /* 0x002fe2000bf06270 */
[----:B--2---:R-:W-:-:S05]  /*00a0*/  IMAD R19, R19, UR5, R2 ;  /* 0x0000000513137c24 */ /* 0x004fca000f8e0202 */
[----:B------:R-:W-:-:S13]  /*00b0*/  ISETP.GE.OR P0, PT, R19, UR6, P0 ;  /* 0x0000000613007c0c */ /* 0x000fda0008706670 */
[----:B------:R-:W-:Y:S05]  /*00c0*/  @P0 EXIT ;  /* 0x000000000000094d */ /* 0x000fea0003800000 */
[----:B------:R-:W0:Y:S01]  /*00d0*/  I2F.F64.U32 R4, UR7 ;  /* 0x0000000700047d12 */ /* 0x000e220008201800 */
[----:B------:R-:W-:Y:S02]  /*00e0*/  IMAD.MOV.U32 R2, RZ, RZ, 0x1 ;  /* 0x00000001ff027424 */ /* 0x000fe400078e00ff */
[----:B------:R-:W-:Y:S02]  /*00f0*/  IMAD.MOV.U32 R18, RZ, RZ, RZ ;  /* 0x000000ffff127224 */ /* 0x000fe400078e00ff */
[----:B------:R-:W-:-:S03]  /*0100*/  IMAD.MOV.U32 R21, RZ, RZ, 0x400c0000 ;  /* 0x400c0000ff157424 */ /* 0x000fc600078e00ff */
[----:B0-----:R-:W0:Y:S02]  /*0110*/  MUFU.RCP64H R3, R5 ;  /* 0x0000000500037308 */ /* 0x001e240000001800 */
[----:B0-----:R-:W-:-:S08]  /*0120*/  DFMA R6, -R4, R2, 1 ;  /* 0x3ff000000406742b */ /* 0x001fd00000000102 */
[----:B------:R-:W-:-:S08]  /*0130*/  DFMA R6, R6, R6, R6 ;  /* 0x000000060606722b */ /* 0x000fd00000000006 */
[----:B------:R-:W-:-:S08]  /*0140*/  DFMA R6, R2, R6, R2 ;  /* 0x000000060206722b */ /* 0x000fd00000000002 */
[----:B------:R-:W-:-:S08]  /*0150*/  DFMA R2, -R4, R6, 1 ;  /* 0x3ff000000402742b */ /* 0x000fd00000000106 */
[----:B------:R-:W-:-:S08]  /*0160*/  DFMA R2, R6, R2, R6 ;  /* 0x000000020602722b */ /* 0x000fd00000000006 */
[----:B------:R-:W-:-:S08]  /*0170*/  DMUL R6, R2, 3.5 ;  /* 0x400c000002067828 */ /* 0x000fd00000000000 */
[----:B------:R-:W-:-:S08]  /*0180*/  DFMA R8, -R4, R6, 3.5 ;  /* 0x400c00000408742b */ /* 0x000fd00000000106 */
[----:B------:R-:W-:-:S10]  /*0190*/  DFMA R2, R2, R8, R6 ;  /* 0x000000080202722b */ /* 0x000fd40000000006 */
[----:B------:R-:W-:-:S05]  /*01a0*/  FFMA R6, RZ, R5, R3 ;  /* 0x00000005ff067223 */ /* 0x000fca0000000003 */
[----:B------:R-:W-:-:S13]  /*01b0*/  FSETP.GT.AND P0, PT, |R6|, 1.469367938527859385e-39, PT ;  /* 0x001000000600780b */ /* 0x000fda0003f04200 */
[----:B------:R-:W-:Y:S05]  /*01c0*/  @P0 BRA `(.L_x_0) ;  /* 0x0000000000180947 */ /* 0x000fea0003800000 */
[----:B------:R-:W-:Y:S01]  /*01d0*/  IMAD.MOV.U32 R6, RZ, RZ, R4 ;  /* 0x000000ffff067224 */ /* 0x000fe200078e0004 */
[----:B------:R-:W-:Y:S01]  /*01e0*/  MOV R20, 0x210 ;  /* 0x0000021000147802 */ /* 0x000fe20000000f00 */
[----:B------:R-:W-:-:S07]  /*01f0*/  IMAD.MOV.U32 R7, RZ, RZ, R5 ;  /* 0x000000ffff077224 */ /* 0x000fce00078e0005 */
[----:B------:R-:W-:Y:S05]  /*0200*/  CALL.REL.NOINC `($__internal_0_$__cuda_sm20_div_rn_f64_full) ;  /* 0x0000000000e07944 */ /* 0x000fea0003c00000 */
[----:B------:R-:W-:Y:S02]  /*0210*/  IMAD.MOV.U32 R2, RZ, RZ, R12 ;  /* 0x000000ffff027224 */ /* 0x000fe400078e000c */
[----:B------:R-:W-:-:S07]  /*0220*/  IMAD.MOV.U32 R3, RZ, RZ, R13 ;  /* 0x000000ffff037224 */ /* 0x000fce00078e000d */
.L_x_0:
[----:B------:R-:W0:Y:S01]  /*0230*/  LDCU UR4, c[0x0][0x380] ;  /* 0x00007000ff0477ac */ /* 0x000e220008000800 */
[----:B------:R-:W-:Y:S01]  /*0240*/  IMAD.MOV.U32 R4, RZ, RZ, 0x1 ;  /* 0x00000001ff047424 */ /* 0x000fe200078e00ff */
[----:B0-----:R-:W0:Y:S08]  /*0250*/  I2F.F64 R6, UR4 ;  /* 0x0000000400067d12 */ /* 0x001e300008201c00 */
        /* <DEDUP_REMOVED lines=12> */
[----:B------:R-:W-:-:S07]  /*0320*/  MOV R20, 0x340 ;  /* 0x0000034000147802 */ /* 0x000fce0000000f00 */
[----:B------:R-:W-:Y:S05]  /*0330*/  CALL.REL.NOINC `($__internal_0_$__cuda_sm20_div_rn_f64_full) ;  /* 0x0000000000947944 */ /* 0x000fea0003c00000 */
[----:B------:R-:W-:Y:S02]  /*0340*/  IMAD.MOV.U32 R4, RZ, RZ, R12 ;  /* 0x000000ffff047224 */ /* 0x000fe400078e000c */
[----:B------:R-:W-:-:S07]  /*0350*/  IMAD.MOV.U32 R5, RZ, RZ, R13 ;  /* 0x000000ffff057224 */ /* 0x000fce00078e000d */
.L_x_1:
[----:B------:R-:W0:Y:S01]  /*0360*/  LDCU UR6, c[0x0][0x390] ;  /* 0x00007200ff0677ac */ /* 0x000e220008000800 */
[----:B------:R-:W1:Y:S01]  /*0370*/  LDC.64 R6, c[0x0][0x388] ;  /* 0x0000e200ff067b82 */ /* 0x000e620000000a00 */
[----:B------:R-:W2:Y:S01]  /*0380*/  I2F.F64 R8, R19 ;  /* 0x0000001300087312 */ /* 0x000ea20000201c00 */
[----:B------:R-:W-:-:S07]  /*0390*/  IMAD.MOV.U32 R16, RZ, RZ, RZ ;  /* 0x000000ffff107224 */ /* 0x000fce00078e00ff */
[----:B------:R-:W3:Y:S01]  /*03a0*/  I2F.F64.U32 R10, R0 ;  /* 0x00000000000a7312 */ /* 0x000ee20000201800 */
[----:B--2---:R-:W-:Y:S01]  /*03b0*/  DFMA R4, R8, R4, -2.25 ;  /* 0xc00200000804742b */ /* 0x004fe20000000004 */
[----:B0-----:R-:W-:Y:S01]  /*03c0*/  UISETP.GE.AND UP0, UPT, UR6, 0x1, UPT ;  /* 0x000000010600788c */ /* 0x001fe2000bf06270 */
[----:B---3--:R-:W-:-:S08]  /*03d0*/  DFMA R14, R10, R2, -1.75 ;  /* 0xbffc00000a0e742b */ /* 0x008fd00000000002 */
[----:B------:R-:W-:Y:S05]  /*03e0*/  BRA.U !UP0, `(.L_x_2) ;  /* 0x0000000108487547 */ /* 0x000fea000b800000 */
[----:B------:R-:W-:Y:S01]  /*03f0*/  BSSY.RECONVERGENT B0, `(.L_x_2) ;  /* 0x0000011000007945 */ /* 0x000fe20003800200 */
[----:B------:R-:W-:Y:S01]  /*0400*/  IMAD.MOV.U32 R16, RZ, RZ, RZ ;  /* 0x000000ffff107224 */ /* 0x000fe200078e00ff */
[----:B------:R-:W-:Y:S02]  /*0410*/  CS2R R2, SRZ ;  /* 0x0000000000027805 */ /* 0x000fe4000001ff00 */
[----:B------:R-:W-:Y:S02]  /*0420*/  CS2R R8, SRZ ;  /* 0x0000000000087805 */ /* 0x000fe4000001ff00 */
[----:B------:R-:W-:Y:S02]  /*0430*/  CS2R R10, SRZ ;  /* 0x00000000000a7805 */ /* 0x000fe4000001ff00 */
[----:B------:R-:W-:-:S07]  /*0440*/  CS2R R12, SRZ ;  /* 0x00000000000c7805 */ /* 0x000fce000001ff00 */
.L_x_3:
[----:B------:R-:W-:Y:S01]  /*0450*/  DADD R10, R10, R10 ;  /* 0x000000000a0a7229 */ /* 0x000fe2000000000a */
[----:B------:R-:W-:Y:S01]  /*0460*/  VIADD R16, R16, 0x1 ;  /* 0x0000000110107836 */ /* 0x000fe20000000000 */
[----:B------:R-:W-:-:S04]  /*0470*/  DADD R2, R8, -R2 ;  /* 0x0000000008027229 */ /* 0x000fc80000000802 */
[----:B------:R-:W-:Y:S02]  /*0480*/  ISETP.GE.AND P0, PT, R16, UR6, PT ;  /* 0x0000000610007c0c */ /* 0x000fe4000bf06270 */
[----:B------:R-:W-:Y:S02]  /*0490*/  DFMA R10, R10, R12, R14 ;  /* 0x0000000c0a0a722b */ /* 0x000fe4000000000e */
[----:B------:R-:W-:-:S06]  /*04a0*/  DADD R12, R4, R2 ;  /* 0x00000000040c7229 */ /* 0x000fcc0000000002 */
[----:B------:R-:W-:Y:S02]  /*04b0*/  DMUL R2, R10, R10 ;  /* 0x0000000a0a027228 */ /* 0x000fe40000000000 */
[----:B------:R-:W-:-:S08]  /*04c0*/  DMUL R8, R12, R12 ;  /* 0x0000000c0c087228 */ /* 0x000fd00000000000 */
[----:B------:R-:W-:-:S08]  /*04d0*/  DADD R20, R8, R2 ;  /* 0x0000000008147229 */ /* 0x000fd00000000002 */
[----:B------:R-:W-:-:S14]  /*04e0*/  DSETP.LT.AND P1, PT, R20, 4, PT ;  /* 0x401000001400742a */ /* 0x000fdc0003f21000 */
[----:B------:R-:W-:Y:S05]  /*04f0*/  @!P0 BRA P1, `(.L_x_3) ;  /* 0xfffffffc00d48947 */ /* 0x000fea000083ffff */
[----:B------:R-:W-:Y:S05]  /*0500*/  BSYNC.RECONVERGENT B0 ;  /* 0x0000000000007941 */ /* 0x000fea0003800200 */
.L_x_2:
[----:B------:R-:W0:Y:S01]  /*0510*/  LDCU UR7, c[0x0][0x384] ;  /* 0x00007080ff0777ac */ /* 0x000e220008000800 */
[C---:B------:R-:W-:Y:S01]  /*0520*/  ISETP.NE.AND P0, PT, R16.reuse, UR6, PT ;  /* 0x0000000610007c0c */ /* 0x040fe2000bf05270 */
[----:B------:R-:W2:Y:S03]  /*0530*/  LDCU.64 UR4, c[0x0][0x358] ;  /* 0x00006b00ff0477ac */ /* 0x000ea60008000a00 */
[----:B------:R-:W-:Y:S01]  /*0540*/  SEL R3, R16, RZ, P0 ;  /* 0x000000ff10037207 */ /* 0x000fe20000000000 */
[----:B0-----:R-:W-:-:S04]  /*0550*/  IMAD R19, R19, UR7, R0 ;  /* 0x0000000713137c24 */ /* 0x001fc8000f8e0200 */
[----:B-1----:R-:W-:-:S05]  /*0560*/  IMAD.WIDE R6, R19, 0x4, R6 ;  /* 0x0000000413067825 */ /* 0x002fca00078e0206 */
[----:B--2---:R-:W-:Y:S01]  /*0570*/  STG.E desc[UR4][R6.64], R3 ;  /* 0x0000000306007986 */ /* 0x004fe2000c101904 */
[----:B------:R-:W-:Y:S05]  /*0580*/  EXIT ;  /* 0x000000000000794d */ /* 0x000fea0003800000 */
        .weak           $__internal_0_$__cuda_sm20_div_rn_f64_full
        .type           $__internal_0_$__cuda_sm20_div_rn_f64_full,@function
        .size           $__internal_0_$__cuda_sm20_div_rn_f64_full,(.L_x_10 - $__internal_0_$__cuda_sm20_div_rn_f64_full)
$__internal_0_$__cuda_sm20_div_rn_f64_full:
[C---:B------:R-:W-:Y:S01]  /*0590*/  FSETP.GEU.AND P0, PT, |R7|.reuse, 1.469367938527859385e-39, PT ;  /* 0x001000000700780b */ /* 0x040fe20003f0e200 */
[----:B------:R-:W-:Y:S01]  /*05a0*/  IMAD.MOV.U32 R12, RZ, RZ, 0x1 ;  /* 0x00000001ff0c7424 */ /* 0x000fe200078e00ff */
[C---:B------:R-:W-:Y:S01]  /*05b0*/  LOP3.LUT R8, R7.reuse, 0x800fffff, RZ, 0xc0, !PT ;  /* 0x800fffff07087812 */ /* 0x040fe200078ec0ff */
[----:B------:R-:W-:Y:S01]  /*05c0*/  IMAD.MOV.U32 R23, RZ, RZ, 0x1ca00000 ;  /* 0x1ca00000ff177424 */ /* 0x000fe200078e00ff */
[----:B------:R-:W-:Y:S02]  /*05d0*/  LOP3.LUT R17, R7, 0x7ff00000, RZ, 0xc0, !PT ;  /* 0x7ff0000007117812 */ /* 0x000fe400078ec0ff */
[----:B------:R-:W-:Y:S01]  /*05e0*/  LOP3.LUT R9, R8, 0x3ff00000, RZ, 0xfc, !PT ;  /* 0x3ff0000008097812 */ /* 0x000fe200078efcff */
[----:B------:R-:W-:-:S06]  /*05f0*/  IMAD.MOV.U32 R8, RZ, RZ, R6 ;  /* 0x000000ffff087224 */ /* 0x000fcc00078e0006 */
[----:B------:R-:W-:-:S06]  /*0600*/  @!P0 DMUL R8, R6, 8.98846567431157953865e+307 ;  /* 0x7fe0000006088828 */ /* 0x000fcc0000000000 */
[----:B------:R-:W0:Y:S02]  /*0610*/  MUFU.RCP64H R13, R9 ;  /* 0x00000009000d7308 */ /* 0x000e240000001800 */
[----:B0-----:R-:W-:-:S08]  /*0620*/  DFMA R4, R12, -R8, 1 ;  /* 0x3ff000000c04742b */ /* 0x001fd00000000808 */
[----:B------:R-:W-:-:S08]  /*0630*/  DFMA R4, R4, R4, R4 ;  /* 0x000000040404722b */ /* 0x000fd00000000004 */
[----:B------:R-:W-:Y:S01]  /*0640*/  DFMA R12, R12, R4, R12 ;  /* 0x000000040c0c722b */ /* 0x000fe2000000000c */
[----:B------:R-:W-:Y:S02]  /*0650*/  IMAD.MOV.U32 R5, RZ, RZ, R21 ;  /* 0x000000ffff057224 */ /* 0x000fe400078e0015 */
[----:B------:R-:W-:-:S03]  /*0660*/  IMAD.MOV.U32 R4, RZ, RZ, R18 ;  /* 0x000000ffff047224 */ /* 0x000fc600078e0012 */
[----:B------:R-:W-:Y:S02]  /*0670*/  LOP3.LUT R22, R5, 0x7ff00000, RZ, 0xc0, !PT ;  /* 0x7ff0000005167812 */ /* 0x000fe400078ec0ff */
[----:B------:R-:W-:Y:S01]  /*0680*/  DFMA R14, R12, -R8, 1 ;  /* 0x3ff000000c0e742b */ /* 0x000fe20000000808 */
[----:B------:R-:W-:Y:S01]  /*0690*/  IMAD.MOV.U32 R10, RZ, RZ, R4 ;  /* 0x000000ffff0a7224 */ /* 0x000fe200078e0004 */
[----:B------:R-:W-:Y:S01]  /*06a0*/  ISETP.GE.U32.AND P1, PT, R22, R17, PT ;  /* 0x000000111600720c */ /* 0x000fe20003f26070 */
[----:B------:R-:W-:-:S03]  /*06b0*/  IMAD.MOV.U32 R24, RZ, RZ, R22 ;  /* 0x000000ffff187224 */ /* 0x000fc600078e0016 */
[----:B------:R-:W-:Y:S02]  /*06c0*/  SEL R11, R23, 0x63400000, !P1 ;  /* 0x63400000170b7807 */ /* 0x000fe40004800000 */
[----:B------:R-:W-:Y:S01]  /*06d0*/  DFMA R12, R12, R14, R12 ;  /* 0x0000000e0c0c722b */ /* 0x000fe2000000000c */
[----:B------:R-:W-:Y:S02]  /*06e0*/  FSETP.GEU.AND P1, PT, |R5|, 1.469367938527859385e-39, PT ;  /* 0x001000000500780b */ /* 0x000fe40003f2e200 */
[----:B------:R-:W-:-:S11]  /*06f0*/  LOP3.LUT R11, R11, 0x800fffff, R5, 0xf8, !PT ;  /* 0x800fffff0b0b7812 */ /* 0x000fd600078ef805 */
[----:B------:R-:W-:Y:S05]  /*0700*/  @P1 BRA `(.L_x_4) ;  /* 0x0000000000201947 */ /* 0x000fea0003800000 */
[----:B------:R-:W-:Y:S01]  /*0710*/  LOP3.LUT R15, R7, 0x7ff00000, RZ, 0xc0, !PT ;  /* 0x7ff00000070f7812 */ /* 0x000fe200078ec0ff */
[----:B------:R-:W-:-:S03]  /*0720*/  IMAD.MOV.U32 R14, RZ, RZ, RZ ;  /* 0x000000ffff0e7224 */ /* 0x000fc600078e00ff */
[----:B------:R-:W-:-:S04]  /*0730*/  ISETP.GE.U32.AND P1, PT, R22, R15, PT ;  /* 0x0000000f1600720c */ /* 0x000fc80003f26070 */
[----:B------:R-:W-:-:S04]  /*0740*/  SEL R15, R23, 0x63400000, !P1 ;  /* 0x63400000170f7807 */ /* 0x000fc80004800000 */
[----:B------:R-:W-:-:S04]  /*0750*/  LOP3.LUT R15, R15, 0x80000000, R5, 0xf8, !PT ;  /* 0x800000000f0f7812 */ /* 0x000fc800078ef805 */
[----:B------:R-:W-:-:S06]  /*0760*/  LOP3.LUT R15, R15, 0x100000, RZ, 0xfc, !PT ;  /* 0x001000000f0f7812 */ /* 0x000fcc00078efcff */
[----:B------:R-:W-:-:S10]  /*0770*/  DFMA R10, R10, 2, -R14 ;  /* 0x400000000a0a782b */ /* 0x000fd4000000080e */
[----:B------:R-:W-:-:S07]  /*0780*/  LOP3.LUT R24, R11, 0x7ff00000, RZ, 0xc0, !PT ;  /* 0x7ff000000b187812 */ /* 0x000fce00078ec0ff */
.L_x_4:
[----:B------:R-:W-:Y:S01]  /*0790*/  IMAD.MOV.U32 R25, RZ, RZ, R17 ;  /* 0x000000ffff197224 */ /* 0x000fe200078e0011 */
[----:B------:R-:W-:Y:S01]  /*07a0*/  @!P0 LOP3.LUT R25, R9, 0x7ff00000, RZ, 0xc0, !PT ;  /* 0x7ff0000009198812 */ /* 0x000fe200078ec0ff */
[----:B------:R-:W-:Y:S01]  /*07b0*/  VIADD R26, R24, 0xffffffff ;  /* 0xffffffff181a7836 */ /* 0x000fe20000000000 */
[----:B------:R-:W-:-:S04]  /*07c0*/  DMUL R14, R12, R10 ;  /* 0x0000000a0c0e7228 */ /* 0x000fc80000000000 */
[----:B------:R-:W-:Y:S01]  /*07d0*/  ISETP.GT.U32.AND P0, PT, R26, 0x7feffffe, PT ;  /* 0x7feffffe1a00780c */ /* 0x000fe20003f04070 */
[----:B------:R-:W-:-:S03]  /*07e0*/  VIADD R26, R25, 0xffffffff ;  /* 0xffffffff191a7836 */ /* 0x000fc60000000000 */
[----:B------:R-:W-:Y:S02]  /*07f0*/  DFMA R16, R14, -R8, R10 ;  /* 0x800000080e10722b */ /* 0x000fe4000000000a */
[----:B------:R-:W-:-:S06]  /*0800*/  ISETP.GT.U32.OR P0, PT, R26, 0x7feffffe, P0 ;  /* 0x7feffffe1a00780c */ /* 0x000fcc0000704470 */
[----:B------:R-:W-:-:S07]  /*0810*/  DFMA R16, R12, R16, R14 ;  /* 0x000000100c10722b */ /* 0x000fce000000000e */
[----:B------:R-:W-:Y:S05]  /*0820*/  @P0 BRA `(.L_x_5) ;  /* 0x00000000006c0947 */ /* 0x000fea0003800000 */
[----:B------:R-:W-:Y:S01]  /*0830*/  LOP3.LUT R5, R7, 0x7ff00000, RZ, 0xc0, !PT ;  /* 0x7ff0000007057812 */ /* 0x000fe200078ec0ff */
[----:B------:R-:W-:-:S03]  /*0840*/  IMAD.MOV.U32 R14, RZ, RZ, RZ ;  /* 0x000000ffff0e7224 */ /* 0x000fc600078e00ff */
[CC--:B------:R-:W-:Y:S02]  /*0850*/  VIADDMNMX R4, R22.reuse, -R5.reuse, 0xb9600000, !PT ;  /* 0xb960000016047446 */ /* 0x0c0fe40007800905 */
[----:B------:R-:W-:Y:S02]  /*0860*/  ISETP.GE.U32.AND P0, PT, R22, R5, PT ;  /* 0x000000051600720c */ /* 0x000fe40003f06070 */
[----:B------:R-:W-:Y:S02]  /*0870*/  VIMNMX R4, PT, PT, R4, 0x46a00000, PT ;  /* 0x46a0000004047848 */ /* 0x000fe40003fe0100 */
[----:B------:R-:W-:-:S05]  /*0880*/  SEL R23, R23, 0x63400000, !P0 ;  /* 0x6340000017177807 */ /* 0x000fca0004000000 */
[----:B------:R-:W-:-:S04]  /*0890*/  IMAD.IADD R4, R4, 0x1, -R23 ;  /* 0x0000000104047824 */ /* 0x000fc800078e0a17 */
[----:B------:R-:W-:-:S06]  /*08a0*/  VIADD R15, R4, 0x7fe00000 ;  /* 0x7fe00000040f7836 */ /* 0x000fcc0000000000 */
[----:B------:R-:W-:-:S10]  /*08b0*/  DMUL R12, R16, R14 ;  /* 0x0000000e100c7228 */ /* 0x000fd40000000000 */
[----:B------:R-:W-:-:S13]  /*08c0*/  FSETP.GTU.AND P0, PT, |R13|, 1.469367938527859385e-39, PT ;  /* 0x001000000d00780b */ /* 0x000fda0003f0c200 */
[----:B------:R-:W-:Y:S05]  /*08d0*/  @P0 BRA `(.L_x_6) ;  /* 0x0000000000940947 */ /* 0x000fea0003800000 */
[----:B------:R-:W-:Y:S01]  /*08e0*/  DFMA R8, R16, -R8, R10 ;  /* 0x800000081008722b */ /* 0x000fe2000000000a */
[----:B------:R-:W-:-:S09]  /*08f0*/  IMAD.MOV.U32 R14, RZ, RZ, RZ ;  /* 0x000000ffff0e7224 */ /* 0x000fd200078e00ff */
[C---:B------:R-:W-:Y:S02]  /*0900*/  FSETP.NEU.AND P0, PT, R9.reuse, RZ, PT ;  /* 0x000000ff0900720b */ /* 0x040fe40003f0d000 */
[----:B------:R-:W-:-:S04]  /*0910*/  LOP3.LUT R5, R9, 0x80000000, R7, 0x48, !PT ;  /* 0x8000000009057812 */ /* 0x000fc800078e4807 */
[----:B------:R-:W-:-:S07]  /*0920*/  LOP3.LUT R15, R5, R15, RZ, 0xfc, !PT ;  /* 0x0000000f050f7212 */ /* 0x000fce00078efcff */
[----:B------:R-:W-:Y:S05]  /*0930*/  @!P0 BRA `(.L_x_6) ;  /* 0x00000000007c8947 */ /* 0x000fea0003800000 */
[----:B------:R-:W-:Y:S01]  /*0940*/  IMAD.MOV R7, RZ, RZ, -R4 ;  /* 0x000000ffff077224 */ /* 0x000fe200078e0a04 */
[----:B------:R-:W-:Y:S01]  /*0950*/  DMUL.RP R14, R16, R14 ;  /* 0x0000000e100e7228 */ /* 0x000fe20000008000 */
[----:B------:R-:W-:-:S06]  /*0960*/  IMAD.MOV.U32 R6, RZ, RZ, RZ ;  /* 0x000000ffff067224 */ /* 0x000fcc00078e00ff */
[----:B------:R-:W-:-:S03]  /*0970*/  DFMA R6, R12, -R6, R16 ;  /* 0x800000060c06722b */ /* 0x000fc60000000010 */
[----:B------:R-:W-:-:S03]  /*0980*/  LOP3.LUT R5, R15, R5, RZ, 0x3c, !PT ;  /* 0x000000050f057212 */ /* 0x000fc600078e3cff */
[----:B------:R-:W-:-:S04]  /*0990*/  IADD3 R6, PT, PT, -R4, -0x43300000, RZ ;  /* 0xbcd0000004067810 */ /* 0x000fc80007ffe1ff */
[----:B------:R-:W-:-:S04]  /*09a0*/  FSETP.NEU.AND P0, PT, |R7|, R6, PT ;  /* 0x000000060700720b */ /* 0x000fc80003f0d200 */
[----:B------:R-:W-:Y:S02]  /*09b0*/  FSEL R12, R14, R12, !P0 ;  /* 0x0000000c0e0c7208 */ /* 0x000fe40004000000 */
[----:B------:R-:W-:Y:S01]  /*09c0*/  FSEL R13, R5, R13, !P0 ;  /* 0x0000000d050d7208 */ /* 0x000fe20004000000 */
[----:B------:R-:W-:Y:S06]  /*09d0*/  BRA `(.L_x_6) ;  /* 0x0000000000547947 */ /* 0x000fec0003800000 */
.L_x_5:
[----:B------:R-:W-:-:S14]  /*09e0*/  DSETP.NAN.AND P0, PT, R4, R4, PT ;  /* 0x000000040400722a */ /* 0x000fdc0003f08000 */
[----:B------:R-:W-:Y:S05]  /*09f0*/  @P0 BRA `(.L_x_7) ;  /* 0x0000000000440947 */ /* 0x000fea0003800000 */
[----:B------:R-:W-:-:S14]  /*0a00*/  DSETP.NAN.AND P0, PT, R6, R6, PT ;  /* 0x000000060600722a */ /* 0x000fdc0003f08000 */
[----:B------:R-:W-:Y:S05]  /*0a10*/  @P0 BRA `(.L_x_8) ;  /* 0x0000000000300947 */ /* 0x000fea0003800000 */
[----:B------:R-:W-:Y:S01]  /*0a20*/  ISETP.NE.AND P0, PT, R24, R25, PT ;  /* 0x000000191800720c */ /* 0x000fe20003f05270 */
[----:B------:R-:W-:Y:S02]  /*0a30*/  IMAD.MOV.U32 R12, RZ, RZ, 0x0 ;  /* 0x00000000ff0c7424 */ /* 0x000fe400078e00ff */
[----:B------:R-:W-:-:S10]  /*0a40*/  IMAD.MOV.U32 R13, RZ, RZ, -0x80000 ;  /* 0xfff80000ff0d7424 */ /* 0x000fd400078e00ff */
[----:B------:R-:W-:Y:S05]  /*0a50*/  @!P0 BRA `(.L_x_6) ;  /* 0x0000000000348947 */ /* 0x000fea0003800000 */
[----:B------:R-:W-:Y:S02]  /*0a60*/  ISETP.NE.AND P0, PT, R24, 0x7ff00000, PT ;  /* 0x7ff000001800780c */ /* 0x000fe40003f05270 */
[----:B------:R-:W-:Y:S02]  /*0a70*/  LOP3.LUT R13, R5, 0x80000000, R7, 0x48, !PT ;  /* 0x80000000050d7812 */ /* 0x000fe400078e4807 */
[----:B------:R-:W-:-:S13]  /*0a80*/  ISETP.EQ.OR P0, PT, R25, RZ, !P0 ;  /* 0x000000ff1900720c */ /* 0x000fda0004702670 */
[----:B------:R-:W-:Y:S01]  /*0a90*/  @P0 LOP3.LUT R4, R13, 0x7ff00000, RZ, 0xfc, !PT ;  /* 0x7ff000000d040812 */ /* 0x000fe200078efcff */
[----:B------:R-:W-:Y:S02]  /*0aa0*/  @!P0 IMAD.MOV.U32 R12, RZ, RZ, RZ ;  /* 0x000000ffff0c8224 */ /* 0x000fe400078e00ff */
[----:B------:R-:W-:Y:S02]  /*0ab0*/  @P0 IMAD.MOV.U32 R12, RZ, RZ, RZ ;  /* 0x000000ffff0c0224 */ /* 0x000fe400078e00ff */
[----:B------:R-:W-:Y:S01]  /*0ac0*/  @P0 IMAD.MOV.U32 R13, RZ, RZ, R4 ;  /* 0x000000ffff0d0224 */ /* 0x000fe200078e0004 */
[----:B------:R-:W-:Y:S06]  /*0ad0*/  BRA `(.L_x_6) ;  /* 0x0000000000147947 */ /* 0x000fec0003800000 */
.L_x_8:
[----:B------:R-:W-:Y:S01]  /*0ae0*/  LOP3.LUT R13, R7, 0x80000, RZ, 0xfc, !PT ;  /* 0x00080000070d7812 */ /* 0x000fe200078efcff */
[----:B------:R-:W-:Y:S01]  /*0af0*/  IMAD.MOV.U32 R12, RZ, RZ, R6 ;  /* 0x000000ffff0c7224 */ /* 0x000fe200078e0006 */
[----:B------:R-:W-:Y:S06]  /*0b00*/  BRA `(.L_x_6) ;  /* 0x0000000000087947 */ /* 0x000fec0003800000 */
.L_x_7:
[----:B------:R-:W-:Y:S01]  /*0b10*/  LOP3.LUT R13, R5, 0x80000, RZ, 0xfc, !PT ;  /* 0x00080000050d7812 */ /* 0x000fe200078efcff */
[----:B------:R-:W-:-:S07]  /*0b20*/  IMAD.MOV.U32 R12, RZ, RZ, R4 ;  /* 0x000000ffff0c7224 */ /* 0x000fce00078e0004 */
.L_x_6:
[----:B------:R-:W-:Y:S02]  /*0b30*/  IMAD.MOV.U32 R4, RZ, RZ, R20 ;  /* 0x000000ffff047224 */ /* 0x000fe400078e0014 */
[----:B------:R-:W-:-:S04]  /*0b40*/  IMAD.MOV.U32 R5, RZ, RZ, 0x0 ;  /* 0x00000000ff057424 */ /* 0x000fc800078e00ff */
[----:B------:R-:W-:Y:S05]  /*0b50*/  RET.REL.NODEC R4 `(_Z10mandel_gpuiiPiii) ;  /* 0xfffffff404287950 */ /* 0x000fea0003c3ffff */
.L_x_9:
[----:B------:R-:W-:-:S00]  /*0b60*/  BRA `(.L_x_9) ;  /* 0xfffffffc00fc7947 */ /* 0x000fc0000383ffff */
[----:B------:R-:W-:-:S00]  /*0b70*/  NOP ;  /* 0x0000000000007918 */ /* 0x000fc00000000000 */
        /* <DEDUP_REMOVED lines=8> */
.L_x_10:


//--------------------- .nv.shared.reserved.0     --------------------------
	.section	.nv.shared.reserved.0,"aw",@nobits
	.weak		__nv_reservedSMEM_offset_0_alias
	.size		__nv_reservedSMEM_offset_0_alias, 0, 64
	.other		__nv_reservedSMEM_offset_0_alias,@"STO_CUDA_RESERVED_SHARED STV_DEFAULT"
__nv_reservedSMEM_offset_0_alias:
	.zero		0
	.zero		64


//--------------------- .nv.constant0._Z10mandel_gpuiiPiii --------------------------
	.section	.nv.constant0._Z10mandel_gpuiiPiii,"a",@progbits
	.sectionflags	@""
	.align	4
.nv.constant0._Z10mandel_gpuiiPiii:
	.zero		920


//--------------------- SYMBOLS --------------------------

	.type		.nv.reservedSmem.offset0,@object
	.size		.nv.reservedSmem.offset0,0x4
